//
// Generated by NVIDIA NVVM Compiler
//
// Compiler Build ID: CL-36424714
// Cuda compilation tools, release 13.0, V13.0.88
// Based on NVVM 20.0.0
//

.version 9.0
.target sm_100
.address_size 64

	// .globl	_Z10executeGPUP8Particlef

.visible .entry _Z10executeGPUP8Particlef(
	.param .u64 .ptr .align 1 _Z10executeGPUP8Particlef_param_0,
	.param .f32 _Z10executeGPUP8Particlef_param_1
)
{
	.reg .pred 	%p<2>;
	.reg .b32 	%r<40>;
	.reg .b32 	%f<39>;
	.reg .b64 	%rd<5>;
	.reg .b64 	%fd<13>;

	ld.param.u64 	%rd2, [_Z10executeGPUP8Particlef_param_0];
	ld.param.f32 	%f13, [_Z10executeGPUP8Particlef_param_1];
	cvta.to.global.u64 	%rd3, %rd2;
	mov.u32 	%r7, %ctaid.x;
	mov.u32 	%r8, %ntid.x;
	mov.u32 	%r9, %tid.x;
	mad.lo.s32 	%r10, %r7, %r8, %r9;
	mul.wide.s32 	%rd4, %r10, 24;
	add.s64 	%rd1, %rd3, %rd4;
	ld.global.f32 	%f38, [%rd1];
	ld.global.f32 	%f37, [%rd1+4];
	ld.global.f32 	%f36, [%rd1+8];
	mad.lo.s32 	%r38, %r10, 787, 3;
	mov.b32 	%r39, 3;
$L__BB0_1:
	add.s32 	%r11, %r38, -2;
	add.s32 	%r12, %r38, -3;
	mul.hi.s32 	%r13, %r12, 1125899907;
	shr.u32 	%r14, %r13, 31;
	shr.s32 	%r15, %r13, 18;
	add.s32 	%r16, %r15, %r14;
	mul.lo.s32 	%r17, %r16, 1000000;
	sub.s32 	%r18, %r12, %r17;
	cvt.rn.f32.s32 	%f14, %r18;
	cvt.f64.f32 	%fd1, %f14;
	mul.f64 	%fd2, %fd1, 0d3FC999999999999A;
	cvt.rn.f32.f64 	%f15, %fd2;
	mul.f32 	%f16, %f14, 0f3F000000;
	mul.f64 	%fd3, %fd1, 0d3FD3333333333333;
	cvt.rn.f32.f64 	%f17, %fd3;
	fma.rn.f32 	%f18, %f13, %f15, %f38;
	fma.rn.f32 	%f19, %f13, %f16, %f37;
	fma.rn.f32 	%f20, %f13, %f17, %f36;
	mul.hi.s32 	%r19, %r11, 1125899907;
	shr.u32 	%r20, %r19, 31;
	shr.s32 	%r21, %r19, 18;
	add.s32 	%r22, %r21, %r20;
	mul.lo.s32 	%r23, %r22, 1000000;
	sub.s32 	%r24, %r11, %r23;
	cvt.rn.f32.s32 	%f21, %r24;
	cvt.f64.f32 	%fd4, %f21;
	mul.f64 	%fd5, %fd4, 0d3FC999999999999A;
	cvt.rn.f32.f64 	%f22, %fd5;
	mul.f32 	%f23, %f21, 0f3F000000;
	mul.f64 	%fd6, %fd4, 0d3FD3333333333333;
	cvt.rn.f32.f64 	%f24, %fd6;
	fma.rn.f32 	%f25, %f13, %f22, %f18;
	fma.rn.f32 	%f26, %f13, %f23, %f19;
	fma.rn.f32 	%f27, %f13, %f24, %f20;
	add.s32 	%r25, %r38, -1;
	mul.hi.s32 	%r26, %r25, 1125899907;
	shr.u32 	%r27, %r26, 31;
	shr.s32 	%r28, %r26, 18;
	add.s32 	%r29, %r28, %r27;
	mul.lo.s32 	%r30, %r29, 1000000;
	sub.s32 	%r31, %r25, %r30;
	cvt.rn.f32.s32 	%f28, %r31;
	cvt.f64.f32 	%fd7, %f28;
	mul.f64 	%fd8, %fd7, 0d3FC999999999999A;
	cvt.rn.f32.f64 	%f29, %fd8;
	mul.f32 	%f30, %f28, 0f3F000000;
	mul.f64 	%fd9, %fd7, 0d3FD3333333333333;
	cvt.rn.f32.f64 	%f31, %fd9;
	fma.rn.f32 	%f32, %f13, %f29, %f25;
	fma.rn.f32 	%f33, %f13, %f30, %f26;
	fma.rn.f32 	%f34, %f13, %f31, %f27;
	mul.hi.s32 	%r32, %r38, 1125899907;
	shr.u32 	%r33, %r32, 31;
	shr.s32 	%r34, %r32, 18;
	add.s32 	%r35, %r34, %r33;
	mul.lo.s32 	%r36, %r35, 1000000;
	sub.s32 	%r37, %r38, %r36;
	cvt.rn.f32.s32 	%f35, %r37;
	cvt.f64.f32 	%fd10, %f35;
	mul.f64 	%fd11, %fd10, 0d3FC999999999999A;
	cvt.rn.f32.f64 	%f7, %fd11;
	mul.f32 	%f8, %f35, 0f3F000000;
	mul.f64 	%fd12, %fd10, 0d3FD3333333333333;
	cvt.rn.f32.f64 	%f9, %fd12;
	fma.rn.f32 	%f38, %f13, %f7, %f32;
	fma.rn.f32 	%f37, %f13, %f8, %f33;
	fma.rn.f32 	%f36, %f13, %f9, %f34;
	add.s32 	%r39, %r39, 4;
	add.s32 	%r38, %r38, 4;
	setp.ne.s32 	%p1, %r39, 103;
	@%p1 bra 	$L__BB0_1;
	st.global.f32 	[%rd1], %f38;
	st.global.f32 	[%rd1+4], %f37;
	st.global.f32 	[%rd1+8], %f36;
	st.global.f32 	[%rd1+12], %f7;
	st.global.f32 	[%rd1+16], %f8;
	st.global.f32 	[%rd1+20], %f9;
	ret;

}


// ===== COMPILED SASS (sm_100) =====

	.target	sm_100

	.elftype	@"ET_EXEC"


//--------------------- .note.nv.tkinfo           --------------------------
	.section	.note.nv.tkinfo,"",@"SHT_NOTE"
	.sectionflags	@"SHF_NOTE_NV_TKINFO"
	.tkinfo
        /*0018*/ 	.word	0x00000002
        /*0030*/ 	.string	""
        /*0030*/ 	.string	"ptxas"
        /*0030*/ 	.string	"Cuda compilation tools, release 13.0, V13.0.88"
        /*0030*/ 	.string	"Build cuda_13.0.r13.0/compiler.36424714_0"
        /*0030*/ 	.string	"-arch sm_100 -m 64 "



//--------------------- .note.nv.cuinfo           --------------------------
	.section	.note.nv.cuinfo,"",@"SHT_NOTE"
	.sectionflags	@"SHF_NOTE_NV_CUINFO"
        /*0018*/ 	.short	0x0002
        /*001a*/ 	.short	0x0064
        /*001c*/ 	.short	0x0082
	.zero		2


//--------------------- .nv.info                  --------------------------
	.section	.nv.info,"",@"SHT_CUDA_INFO"
	.align	4


	//----- nvinfo : EIATTR_REGCOUNT
	.align		4
        /*0000*/ 	.byte	0x04, 0x2f
        /*0002*/ 	.short	(.L_1 - .L_0)
	.align		4
.L_0:
        /*0004*/ 	.word	index@(_Z10executeGPUP8Particlef)
        /*0008*/ 	.word	0x00000020


	//----- nvinfo : EIATTR_FRAME_SIZE
	.align		4
.L_1:
        /*000c*/ 	.byte	0x04, 0x11
        /*000e*/ 	.short	(.L_3 - .L_2)
	.align		4
.L_2:
        /*0010*/ 	.word	index@(_Z10executeGPUP8Particlef)
        /*0014*/ 	.word	0x00000000


	//----- nvinfo : EIATTR_MIN_STACK_SIZE
	.align		4
.L_3:
        /*0018*/ 	.byte	0x04, 0x12
        /*001a*/ 	.short	(.L_5 - .L_4)
	.align		4
.L_4:
        /*001c*/ 	.word	index@(_Z10executeGPUP8Particlef)
        /*0020*/ 	.word	0x00000000
.L_5:


//--------------------- .nv.compat                --------------------------
	.section	.nv.compat,"",@"SHT_CUDA_COMPAT_INFO"
	.align	4
        /*0000*/ 	.byte	0x02, 0x09, 0x00, 0x00, 0x02, 0x02, 0x01, 0x00, 0x02, 0x05, 0x05, 0x00, 0x03, 0x07, 0x01, 0x01
        /*0010*/ 	.byte	0x02, 0x03, 0x00, 0x00, 0x02, 0x06, 0x01, 0x00, 0x04, 0x0b, 0x08, 0x00, 0x01, 0x00, 0x00, 0x00
        /*0020*/ 	.byte	0x00, 0x00, 0x00, 0x00


//--------------------- .nv.info._Z10executeGPUP8Particlef --------------------------
	.section	.nv.info._Z10executeGPUP8Particlef,"",@"SHT_CUDA_INFO"
	.sectionflags	@""
	.align	4


	//----- nvinfo : EIATTR_CUDA_API_VERSION
	.align		4
        /*0000*/ 	.byte	0x04, 0x37
        /*0002*/ 	.short	(.L_7 - .L_6)
.L_6:
        /*0004*/ 	.word	0x00000082


	//----- nvinfo : EIATTR_KPARAM_INFO
	.align		4
.L_7:
        /*0008*/ 	.byte	0x04, 0x17
        /*000a*/ 	.short	(.L_9 - .L_8)
.L_8:
        /*000c*/ 	.word	0x00000000
        /*0010*/ 	.short	0x0001
        /*0012*/ 	.short	0x0008
        /*0014*/ 	.byte	0x00, 0xf0, 0x11, 0x00


	//----- nvinfo : EIATTR_KPARAM_INFO
	.align		4
.L_9:
        /*0018*/ 	.byte	0x04, 0x17
        /*001a*/ 	.short	(.L_11 - .L_10)
.L_10:
        /*001c*/ 	.word	0x00000000
        /*0020*/ 	.short	0x0000
        /*0022*/ 	.short	0x0000
        /*0024*/ 	.byte	0x00, 0xf5, 0x21, 0x00


	//----- nvinfo : EIATTR_SPARSE_MMA_MASK
	.align		4
.L_11:
        /*0028*/ 	.byte	0x03, 0x50
        /*002a*/ 	.short	0x0000


	//----- nvinfo : EIATTR_MAXREG_COUNT
	.align		4
        /*002c*/ 	.byte	0x03, 0x1b
        /*002e*/ 	.short	0x00ff


	//----- nvinfo : EIATTR_MERCURY_ISA_VERSION
	.align		4
        /*0030*/ 	.byte	0x03, 0x5f
        /*0032*/ 	.short	0x0101


	//----- nvinfo : EIATTR_VRC_CTA_INIT_COUNT
	.align		4
        /*0034*/ 	.byte	0x02, 0x4a
	.zero		1
	.zero		1


	//----- nvinfo : EIATTR_EXIT_INSTR_OFFSETS
	.align		4
        /*0038*/ 	.byte	0x04, 0x1c
        /*003a*/ 	.short	(.L_13 - .L_12)


	//   ....[0]....
.L_12:
        /*003c*/ 	.word	0x00001480


	//----- nvinfo : EIATTR_CBANK_PARAM_SIZE
	.align		4
.L_13:
        /*0040*/ 	.byte	0x03, 0x19
        /*0042*/ 	.short	0x000c


	//----- nvinfo : EIATTR_PARAM_CBANK
	.align		4
        /*0044*/ 	.byte	0x04, 0x0a
        /*0046*/ 	.short	(.L_15 - .L_14)
	.align		4
.L_14:
        /*0048*/ 	.word	index@(.nv.constant0._Z10executeGPUP8Particlef)
        /*004c*/ 	.short	0x0380
        /*004e*/ 	.short	0x000c


	//----- nvinfo : EIATTR_SW_WAR
	.align		4
.L_15:
        /*0050*/ 	.byte	0x04, 0x36
        /*0052*/ 	.short	(.L_17 - .L_16)
.L_16:
        /*0054*/ 	.word	0x00000008
.L_17:


//--------------------- .nv.callgraph             --------------------------
	.section	.nv.callgraph,"",@"SHT_CUDA_CALLGRAPH"
	.align	4
	.sectionentsize	8
	.align		4
        /*0000*/ 	.word	0x00000000
	.align		4
        /*0004*/ 	.word	0xffffffff
	.align		4
        /*0008*/ 	.word	0x00000000
	.align		4
        /*000c*/ 	.word	0xfffffffe
	.align		4
        /*0010*/ 	.word	0x00000000
	.align		4
        /*0014*/ 	.word	0xfffffffd
	.align		4
        /*0018*/ 	.word	0x00000000
	.align		4
        /*001c*/ 	.word	0xfffffffc


//--------------------- .text._Z10executeGPUP8Particlef --------------------------
	.section	.text._Z10executeGPUP8Particlef,"ax",@progbits
	.align	128
        .global         _Z10executeGPUP8Particlef
        .type           _Z10executeGPUP8Particlef,@function
        .size           _Z10executeGPUP8Particlef,(.L_x_2 - _Z10executeGPUP8Particlef)
        .other          _Z10executeGPUP8Particlef,@"STO_CUDA_ENTRY STV_DEFAULT"
_Z10executeGPUP8Particlef:
.text._Z10executeGPUP8Particlef:
[----:B------:R-:W-:Y:S01]  /*0000*/  LDC R1, c[0x0][0x37c] ;  /* 0x0000df00ff017b82 */ /* 0x000fe20000000800 */
[----:B------:R-:W0:Y:S07]  /*0010*/  S2R R0, SR_TID.X ;  /* 0x0000000000007919 */ /* 0x000e2e0000002100 */
[----:B------:R-:W0:Y:S01]  /*0020*/  S2UR UR4, SR_CTAID.X ;  /* 0x00000000000479c3 */ /* 0x000e220000002500 */
[----:B------:R-:W1:Y:S07]  /*0030*/  LDCU.64 UR6, c[0x0][0x358] ;  /* 0x00006b00ff0677ac */ /* 0x000e6e0008000a00 */
[----:B------:R-:W0:Y:S01]  /*0040*/  LDC R3, c[0x0][0x360] ;  /* 0x0000d800ff037b82 */ /* 0x000e220000000800 */
[----:B------:R-:W2:Y:S07]  /*0050*/  LDCU UR5, c[0x0][0x388] ;  /* 0x00007100ff0577ac */ /* 0x000eae0008000800 */
[----:B------:R-:W3:Y:S01]  /*0060*/  LDC.64 R12, c[0x0][0x380] ;  /* 0x0000e000ff0c7b82 */ /* 0x000ee20000000a00 */
[----:B0-----:R-:W-:-:S04]  /*0070*/  IMAD R3, R3, UR4, R0 ;  /* 0x0000000403037c24 */ /* 0x001fc8000f8e0200 */
[----:B---3--:R-:W-:-:S05]  /*0080*/  IMAD.WIDE R12, R3, 0x18, R12 ;  /* 0x00000018030c7825 */ /* 0x008fca00078e020c */
[----:B-1----:R0:W5:Y:S04]  /*0090*/  LDG.E R19, desc[UR6][R12.64] ;  /* 0x000000060c137981 */ /* 0x002168000c1e1900 */
[----:B------:R0:W5:Y:S04]  /*00a0*/  LDG.E R25, desc[UR6][R12.64+0x4] ;  /* 0x000004060c197981 */ /* 0x000168000c1e1900 */
[----:B------:R0:W5:Y:S01]  /*00b0*/  LDG.E R0, desc[UR6][R12.64+0x8] ;  /* 0x000008060c007981 */ /* 0x000162000c1e1900 */
[----:B------:R-:W-:Y:S01]  /*00c0*/  HFMA2 R2, -RZ, RZ, 0, 4.6908855438232421875e-05 ;  /* 0x00000313ff027431 */ /* 0x000fe200000001ff */
[----:B------:R-:W-:-:S04]  /*00d0*/  UMOV UR4, 0x3 ;  /* 0x0000000300047882 */ /* 0x000fc80000000000 */
[----:B--2---:R-:W-:-:S07]  /*00e0*/  IMAD R2, R3, R2, 0x3 ;  /* 0x0000000303027424 */ /* 0x004fce00078e0202 */
.L_x_0:
[C---:B------:R-:W-:Y:S01]  /*00f0*/  IMAD.HI R3, R2.reuse, 0x431bde83, RZ ;  /* 0x431bde8302037827 */ /* 0x040fe200078e02ff */
[C---:B------:R-:W-:Y:S01]  /*0100*/  IADD3 R4, PT, PT, R2.reuse, -0x3, RZ ;  /* 0xfffffffd02047810 */ /* 0x040fe20007ffe0ff */
[----:B------:R-:W-:Y:S01]  /*0110*/  UMOV UR8, 0x9999999a ;  /* 0x9999999a00087882 */ /* 0x000fe20000000000 */
[----:B------:R-:W-:Y:S01]  /*0120*/  UMOV UR9, 0x3fc99999 ;  /* 0x3fc9999900097882 */ /* 0x000fe20000000000 */
[----:B------:R-:W-:Y:S01]  /*0130*/  IADD3 R17, PT, PT, R2, -0x1, RZ ;  /* 0xffffffff02117810 */ /* 0x000fe20007ffe0ff */
[----:B------:R-:W-:Y:S01]  /*0140*/  UMOV UR10, 0x33333333 ;  /* 0x33333333000a7882 */ /* 0x000fe20000000000 */
[----:B------:R-:W-:Y:S01]  /*0150*/  SHF.R.U32.HI R6, RZ, 0x1f, R3 ;  /* 0x0000001fff067819 */ /* 0x000fe20000011603 */
[----:B------:R-:W-:Y:S01]  /*0160*/  IMAD.HI R5, R4, 0x431bde83, RZ ;  /* 0x431bde8304057827 */ /* 0x000fe200078e02ff */
[----:B------:R-:W-:Y:S01]  /*0170*/  UMOV UR11, 0x3fd33333 ;  /* 0x3fd33333000b7882 */ /* 0x000fe20000000000 */
[----:B------:R-:W-:Y:S01]  /*0180*/  UIADD3 UR4, UPT, UPT, UR4, 0x14, URZ ;  /* 0x0000001404047890 */ /* 0x000fe2000fffe0ff */
[----:B------:R-:W-:Y:S01]  /*0190*/  LEA.HI.SX32 R3, R3, R6, 0xe ;  /* 0x0000000603037211 */ /* 0x000fe200078f72ff */
[----:B------:R-:W-:Y:S01]  /*01a0*/  IMAD.HI R20, R17, 0x431bde83, RZ ;  /* 0x431bde8311147827 */ /* 0x000fe200078e02ff */
[----:B------:R-:W-:Y:S01]  /*01b0*/  SHF.R.U32.HI R6, RZ, 0x1f, R5 ;  /* 0x0000001fff067819 */ /* 0x000fe20000011605 */
[----:B------:R-:W-:-:S02]  /*01c0*/  UISETP.NE.AND UP0, UPT, UR4, 0x67, UPT ;  /* 0x000000670400788c */ /* 0x000fc4000bf05270 */
[----:B------:R-:W-:Y:S01]  /*01d0*/  IMAD R3, R3, -0xf4240, R2 ;  /* 0xfff0bdc003037824 */ /* 0x000fe200078e0202 */
[----:B------:R-:W-:-:S04]  /*01e0*/  LEA.HI.SX32 R5, R5, R6, 0xe ;  /* 0x0000000605057211 */ /* 0x000fc800078f72ff */
[----:B------:R-:W-:Y:S01]  /*01f0*/  I2FP.F32.S32 R3, R3 ;  /* 0x0000000300037245 */ /* 0x000fe20000201400 */
[----:B------:R-:W-:Y:S01]  /*0200*/  IMAD R24, R5, -0xf4240, R4 ;  /* 0xfff0bdc005187824 */ /* 0x000fe200078e0204 */
[----:B------:R-:W-:Y:S02]  /*0210*/  IADD3 R5, PT, PT, R2, -0x2, RZ ;  /* 0xfffffffe02057810 */ /* 0x000fe40007ffe0ff */
[----:B------:R1:W2:Y:S02]  /*0220*/  F2F.F64.F32 R8, R3 ;  /* 0x0000000300087310 */ /* 0x0002a40000201800 */
[----:B------:R-:W-:Y:S01]  /*0230*/  I2FP.F32.S32 R24, R24 ;  /* 0x0000001800187245 */ /* 0x000fe20000201400 */
[----:B------:R-:W-:-:S05]  /*0240*/  IMAD.HI R4, R5, 0x431bde83, RZ ;  /* 0x431bde8305047827 */ /* 0x000fca00078e02ff */
[----:B------:R-:W-:Y:S01]  /*0250*/  SHF.R.U32.HI R15, RZ, 0x1f, R4 ;  /* 0x0000001fff0f7819 */ /* 0x000fe20000011604 */
[----:B------:R3:W4:Y:S01]  /*0260*/  F2F.F64.F32 R6, R24 ;  /* 0x0000001800067310 */ /* 0x0007220000201800 */
[----:B-1----:R-:W-:Y:S02]  /*0270*/  FMUL R3, R3, 0.5 ;  /* 0x3f00000003037820 */ /* 0x002fe40000400000 */
[----:B------:R-:W-:Y:S01]  /*0280*/  LEA.HI.SX32 R16, R4, R15, 0xe ;  /* 0x0000000f04107211 */ /* 0x000fe200078f72ff */
[----:B--2---:R-:W-:-:S04]  /*0290*/  DMUL R10, R8, UR8 ;  /* 0x00000008080a7c28 */ /* 0x004fc80008000000 */
[----:B------:R-:W-:Y:S01]  /*02a0*/  IMAD R16, R16, -0xf4240, R5 ;  /* 0xfff0bdc010107824 */ /* 0x000fe200078e0205 */
[----:B------:R-:W-:Y:S01]  /*02b0*/  DMUL R14, R8, UR10 ;  /* 0x0000000a080e7c28 */ /* 0x000fe20008000000 */
[----:B---3--:R-:W-:Y:S01]  /*02c0*/  FMUL R24, R24, 0.5 ;  /* 0x3f00000018187820 */ /* 0x008fe20000400000 */
[----:B------:R1:W-:Y:S02]  /*02d0*/  F2F.F32.F64 R4, R10 ;  /* 0x0000000a00047310 */ /* 0x0003e40000301000 */
[----:B------:R-:W-:Y:S01]  /*02e0*/  I2FP.F32.S32 R23, R16 ;  /* 0x0000001000177245 */ /* 0x000fe20000201400 */
[----:B-----5:R-:W-:Y:S01]  /*02f0*/  FFMA R24, R24, UR5, R25 ;  /* 0x0000000518187c23 */ /* 0x020fe20008000019 */
[----:B------:R-:W-:Y:S01]  /*0300*/  IADD3 R16, PT, PT, R2, 0x1, RZ ;  /* 0x0000000102107810 */ /* 0x000fe20007ffe0ff */
[C---:B----4-:R-:W-:Y:S02]  /*0310*/  DMUL R8, R6.reuse, UR8 ;  /* 0x0000000806087c28 */ /* 0x050fe40008000000 */
[----:B------:R-:W-:Y:S01]  /*0320*/  FMUL R25, R23, 0.5 ;  /* 0x3f00000017197820 */ /* 0x000fe20000400000 */
[----:B------:R-:W2:Y:S01]  /*0330*/  F2F.F64.F32 R26, R23 ;  /* 0x00000017001a7310 */ /* 0x000ea20000201800 */
[----:B------:R-:W-:Y:S01]  /*0340*/  IMAD.HI R21, R16, 0x431bde83, RZ ;  /* 0x431bde8310157827 */ /* 0x000fe200078e02ff */
[----:B-1----:R-:W-:-:S03]  /*0350*/  DMUL R10, R6, UR10 ;  /* 0x0000000a060a7c28 */ /* 0x002fc60008000000 */
[----:B------:R-:W-:Y:S01]  /*0360*/  FFMA R24, R25, UR5, R24 ;  /* 0x0000000519187c23 */ /* 0x000fe20008000018 */
[----:B------:R-:W-:Y:S02]  /*0370*/  SHF.R.U32.HI R7, RZ, 0x1f, R20 ;  /* 0x0000001fff077819 */ /* 0x000fe40000011614 */
[----:B------:R-:W-:Y:S01]  /*0380*/  SHF.R.U32.HI R22, RZ, 0x1f, R21 ;  /* 0x0000001fff167819 */ /* 0x000fe20000011615 */
[----:B------:R2:W-:Y:S01]  /*0390*/  F2F.F32.F64 R5, R14 ;  /* 0x0000000e00057310 */ /* 0x0005e20000301000 */
[----:B------:R-:W-:Y:S02]  /*03a0*/  LEA.HI.SX32 R20, R20, R7, 0xe ;  /* 0x0000000714147211 */ /* 0x000fe400078f72ff */
[----:B------:R-:W-:-:S03]  /*03b0*/  LEA.HI.SX32 R21, R21, R22, 0xe ;  /* 0x0000001615157211 */ /* 0x000fc600078f72ff */
[----:B------:R-:W-:Y:S02]  /*03c0*/  IMAD R20, R20, -0xf4240, R17 ;  /* 0xfff0bdc014147824 */ /* 0x000fe400078e0211 */
[----:B------:R1:W-:Y:S01]  /*03d0*/  F2F.F32.F64 R7, R10 ;  /* 0x0000000a00077310 */ /* 0x0003e20000301000 */
[C---:B--2---:R-:W-:Y:S02]  /*03e0*/  DMUL R14, R26.reuse, UR8 ;  /* 0x000000081a0e7c28 */ /* 0x044fe40008000000 */
[----:B------:R-:W-:-:S05]  /*03f0*/  DMUL R26, R26, UR10 ;  /* 0x0000000a1a1a7c28 */ /* 0x000fca0008000000 */
[----:B------:R-:W-:Y:S01]  /*0400*/  F2F.F32.F64 R6, R14 ;  /* 0x0000000e00067310 */ /* 0x000fe20000301000 */
[----:B-1----:R-:W-:-:S05]  /*0410*/  IMAD R10, R21, -0xf4240, R16 ;  /* 0xfff0bdc0150a7824 */ /* 0x002fca00078e0210 */
[----:B------:R-:W-:Y:S02]  /*0420*/  I2FP.F32.S32 R10, R10 ;  /* 0x0000000a000a7245 */ /* 0x000fe40000201400 */
[----:B------:R1:W-:Y:S08]  /*0430*/  F2F.F32.F64 R18, R8 ;  /* 0x0000000800127310 */ /* 0x0003f00000301000 */
[----:B------:R-:W2:Y:S01]  /*0440*/  F2F.F64.F32 R14, R10 ;  /* 0x0000000a000e7310 */ /* 0x000ea20000201800 */
[----:B-1----:R-:W-:-:S02]  /*0450*/  I2FP.F32.S32 R8, R20 ;  /* 0x0000001400087245 */ /* 0x002fc40000201400 */
[----:B------:R-:W-:-:S05]  /*0460*/  IADD3 R20, PT, PT, R2, 0x2, RZ ;  /* 0x0000000202147810 */ /* 0x000fca0007ffe0ff */
[----:B------:R2:W-:Y:S01]  /*0470*/  F2F.F32.F64 R9, R26 ;  /* 0x0000001a00097310 */ /* 0x0005e20000301000 */
[----:B------:R-:W-:-:S05]  /*0480*/  IMAD.HI R11, R20, 0x431bde83, RZ ;  /* 0x431bde83140b7827 */ /* 0x000fca00078e02ff */
[----:B------:R-:W-:Y:S02]  /*0490*/  SHF.R.U32.HI R22, RZ, 0x1f, R11 ;  /* 0x0000001fff167819 */ /* 0x000fe4000001160b */
[----:B------:R-:W1:Y:S01]  /*04a0*/  F2F.F64.F32 R28, R8 ;  /* 0x00000008001c7310 */ /* 0x000e620000201800 */
[C---:B--2---:R-:W-:Y:S01]  /*04b0*/  DMUL R26, R14.reuse, UR8 ;  /* 0x000000080e1a7c28 */ /* 0x044fe20008000000 */
[----:B------:R-:W-:Y:S01]  /*04c0*/  LEA.HI.SX32 R21, R11, R22, 0xe ;  /* 0x000000160b157211 */ /* 0x000fe200078f72ff */
[----:B------:R-:W-:-:S05]  /*04d0*/  DMUL R14, R14, UR10 ;  /* 0x0000000a0e0e7c28 */ /* 0x000fca0008000000 */
[----:B------:R-:W-:Y:S01]  /*04e0*/  F2F.F32.F64 R22, R26 ;  /* 0x0000001a00167310 */ /* 0x000fe20000301000 */
[----:B------:R-:W-:-:S05]  /*04f0*/  IMAD R21, R21, -0xf4240, R20 ;  /* 0xfff0bdc015157824 */ /* 0x000fca00078e0214 */
[----:B------:R-:W-:Y:S01]  /*0500*/  I2FP.F32.S32 R21, R21 ;  /* 0x0000001500157245 */ /* 0x000fe20000201400 */
[C---:B-1----:R-:W-:Y:S01]  /*0510*/  DMUL R16, R28.reuse, UR8 ;  /* 0x000000081c107c28 */ /* 0x042fe20008000000 */
[----:B------:R1:W-:Y:S01]  /*0520*/  F2F.F32.F64 R23, R14 ;  /* 0x0000000e00177310 */ /* 0x0003e20000301000 */
[----:B------:R-:W-:-:S07]  /*0530*/  DMUL R28, R28, UR10 ;  /* 0x0000000a1c1c7c28 */ /* 0x000fce0008000000 */
[----:B------:R-:W-:Y:S01]  /*0540*/  F2F.F32.F64 R11, R16 ;  /* 0x00000010000b7310 */ /* 0x000fe20000301000 */
[----:B-1----:R-:W-:-:S05]  /*0550*/  IADD3 R14, PT, PT, R2, 0x3, RZ ;  /* 0x00000003020e7810 */ /* 0x002fca0007ffe0ff */
[----:B------:R-:W-:Y:S02]  /*0560*/  IMAD.HI R15, R14, 0x431bde83, RZ ;  /* 0x431bde830e0f7827 */ /* 0x000fe400078e02ff */
[----:B------:R1:W2:Y:S03]  /*0570*/  F2F.F64.F32 R16, R21 ;  /* 0x0000001500107310 */ /* 0x0002a60000201800 */
[----:B------:R-:W-:-:S04]  /*0580*/  SHF.R.U32.HI R26, RZ, 0x1f, R15 ;  /* 0x0000001fff1a7819 */ /* 0x000fc8000001160f */
[----:B------:R-:W-:Y:S01]  /*0590*/  LEA.HI.SX32 R27, R15, R26, 0xe ;  /* 0x0000001a0f1b7211 */ /* 0x000fe200078f72ff */
[----:B------:R2:W-:Y:S01]  /*05a0*/  F2F.F32.F64 R20, R28 ;  /* 0x0000001c00147310 */ /* 0x0005e20000301000 */
[----:B-1----:R-:W-:-:S03]  /*05b0*/  FMUL R21, R21, 0.5 ;  /* 0x3f00000015157820 */ /* 0x002fc60000400000 */
[----:B------:R-:W-:Y:S02]  /*05c0*/  IMAD R26, R27, -0xf4240, R14 ;  /* 0xfff0bdc01b1a7824 */ /* 0x000fe400078e020e */
[----:B------:R-:W-:-:S03]  /*05d0*/  FFMA R27, R18, UR5, R19 ;  /* 0x00000005121b7c23 */ /* 0x000fc60008000013 */
[----:B------:R-:W-:Y:S01]  /*05e0*/  I2FP.F32.S32 R26, R26 ;  /* 0x0000001a001a7245 */ /* 0x000fe20000201400 */
[C---:B--2---:R-:W-:Y:S02]  /*05f0*/  DMUL R28, R16.reuse, UR8 ;  /* 0x00000008101c7c28 */ /* 0x044fe40008000000 */
[----:B------:R-:W-:Y:S01]  /*0600*/  DMUL R16, R16, UR10 ;  /* 0x0000000a10107c28 */ /* 0x000fe20008000000 */
[----:B------:R-:W1:Y:S08]  /*0610*/  F2F.F64.F32 R14, R26 ;  /* 0x0000001a000e7310 */ /* 0x000e700000201800 */
[----:B------:R2:W-:Y:S01]  /*0620*/  F2F.F32.F64 R25, R28 ;  /* 0x0000001c00197310 */ /* 0x0005e20000301000 */
[----:B-1----:R-:W-:-:S07]  /*0630*/  DMUL R18, R14, UR8 ;  /* 0x000000080e127c28 */ /* 0x002fce0008000000 */
[----:B------:R-:W1:Y:S01]  /*0640*/  F2F.F32.F64 R16, R16 ;  /* 0x0000001000107310 */ /* 0x000e620000301000 */
[----:B------:R-:W-:Y:S01]  /*0650*/  DMUL R14, R14, UR10 ;  /* 0x0000000a0e0e7c28 */ /* 0x000fe20008000000 */
[----:B--2---:R-:W-:-:S05]  /*0660*/  IADD3 R28, PT, PT, R2, 0x4, RZ ;  /* 0x00000004021c7810 */ /* 0x004fca0007ffe0ff */
[----:B------:R-:W-:Y:S01]  /*0670*/  IMAD.HI R29, R28, 0x431bde83, RZ ;  /* 0x431bde831c1d7827 */ /* 0x000fe200078e02ff */
[----:B------:R2:W-:Y:S08]  /*0680*/  F2F.F32.F64 R18, R18 ;  /* 0x0000001200127310 */ /* 0x0005f00000301000 */
[----:B------:R3:W-:Y:S01]  /*0690*/  F2F.F32.F64 R14, R14 ;  /* 0x0000000e000e7310 */ /* 0x0007e20000301000 */
[----:B--2---:R-:W-:Y:S01]  /*06a0*/  IADD3 R19, PT, PT, R2, 0x5, RZ ;  /* 0x0000000502137810 */ /* 0x004fe20007ffe0ff */
[----:B---3--:R-:W-:Y:S01]  /*06b0*/  FFMA R15, R7, UR5, R0 ;  /* 0x00000005070f7c23 */ /* 0x008fe20008000000 */
[----:B------:R-:W-:Y:S01]  /*06c0*/  SHF.R.U32.HI R0, RZ, 0x1f, R29 ;  /* 0x0000001fff007819 */ /* 0x000fe2000001161d */
[----:B------:R-:W-:Y:S01]  /*06d0*/  FMUL R7, R8, 0.5 ;  /* 0x3f00000008077820 */ /* 0x000fe20000400000 */
[----:B------:R-:W-:Y:S01]  /*06e0*/  FFMA R8, R6, UR5, R27 ;  /* 0x0000000506087c23 */ /* 0x000fe2000800001b */
[----:B------:R-:W-:Y:S01]  /*06f0*/  IMAD.HI R27, R19, 0x431bde83, RZ ;  /* 0x431bde83131b7827 */ /* 0x000fe200078e02ff */
[----:B------:R-:W-:-:S03]  /*0700*/  LEA.HI.SX32 R29, R29, R0, 0xe ;  /* 0x000000001d1d7211 */ /* 0x000fc600078f72ff */
[----:B------:R-:W-:Y:S01]  /*0710*/  FFMA R15, R9, UR5, R15 ;  /* 0x00000005090f7c23 */ /* 0x000fe2000800000f */
[----:B------:R-:W-:Y:S01]  /*0720*/  FFMA R24, R7, UR5, R24 ;  /* 0x0000000507187c23 */ /* 0x000fe20008000018 */
[----:B------:R-:W-:Y:S01]  /*0730*/  FFMA R11, R11, UR5, R8 ;  /* 0x000000050b0b7c23 */ /* 0x000fe20008000008 */
[----:B------:R-:W-:Y:S01]  /*0740*/  SHF.R.U32.HI R9, RZ, 0x1f, R27 ;  /* 0x0000001fff097819 */ /* 0x000fe2000001161b */
[----:B------:R-:W-:Y:S02]  /*0750*/  IMAD R0, R29, -0xf4240, R28 ;  /* 0xfff0bdc01d007824 */ /* 0x000fe400078e021c */
[----:B------:R-:W-:Y:S01]  /*0760*/  FFMA R24, R3, UR5, R24 ;  /* 0x0000000503187c23 */ /* 0x000fe20008000018 */
[----:B------:R-:W-:Y:S01]  /*0770*/  FFMA R20, R20, UR5, R15 ;  /* 0x0000000514147c23 */ /* 0x000fe2000800000f */
[----:B------:R-:W-:Y:S02]  /*0780*/  LEA.HI.SX32 R9, R27, R9, 0xe ;  /* 0x000000091b097211 */ /* 0x000fe400078f72ff */
[----:B------:R-:W-:Y:S01]  /*0790*/  I2FP.F32.S32 R0, R0 ;  /* 0x0000000000007245 */ /* 0x000fe20000201400 */
[----:B------:R-:W-:Y:S01]  /*07a0*/  FFMA R20, R5, UR5, R20 ;  /* 0x0000000505147c23 */ /* 0x000fe20008000014 */
[----:B------:R-:W-:Y:S01]  /*07b0*/  IADD3 R27, PT, PT, R2, 0x6, RZ ;  /* 0x00000006021b7810 */ /* 0x000fe20007ffe0ff */
[----:B------:R-:W-:Y:S01]  /*07c0*/  IMAD R19, R9, -0xf4240, R19 ;  /* 0xfff0bdc009137824 */ /* 0x000fe200078e0213 */
[----:B------:R-:W2:Y:S01]  /*07d0*/  F2F.F64.F32 R28, R0 ;  /* 0x00000000001c7310 */ /* 0x000ea20000201800 */
[----:B------:R-:W-:-:S03]  /*07e0*/  FFMA R23, R23, UR5, R20 ;  /* 0x0000000517177c23 */ /* 0x000fc60008000014 */
[----:B------:R-:W-:Y:S01]  /*07f0*/  I2FP.F32.S32 R19, R19 ;  /* 0x0000001300137245 */ /* 0x000fe20000201400 */
[----:B-1----:R-:W-:Y:S01]  /*0800*/  FFMA R16, R16, UR5, R23 ;  /* 0x0000000510107c23 */ /* 0x002fe20008000017 */
[C---:B--2---:R-:W-:Y:S02]  /*0810*/  DMUL R6, R28.reuse, UR8 ;  /* 0x000000081c067c28 */ /* 0x044fe40008000000 */
[----:B------:R-:W-:-:S04]  /*0820*/  DMUL R28, R28, UR10 ;  /* 0x0000000a1c1c7c28 */ /* 0x000fc80008000000 */
[----:B------:R-:W-:Y:S08]  /*0830*/  F2F.F32.F64 R17, R6 ;  /* 0x0000000600117310 */ /* 0x000ff00000301000 */
[----:B------:R1:W2:Y:S08]  /*0840*/  F2F.F64.F32 R6, R19 ;  /* 0x0000001300067310 */ /* 0x0002b00000201800 */
[----:B------:R3:W-:Y:S01]  /*0850*/  F2F.F32.F64 R28, R28 ;  /* 0x0000001c001c7310 */ /* 0x0007e20000301000 */
[----:B-1----:R-:W-:Y:S01]  /*0860*/  FMUL R19, R19, 0.5 ;  /* 0x3f00000013137820 */ /* 0x002fe20000400000 */
[----:B--2---:R-:W-:-:S02]  /*0870*/  DMUL R8, R6, UR8 ;  /* 0x0000000806087c28 */ /* 0x004fc40008000000 */
[----:B------:R-:W-:Y:S01]  /*0880*/  DMUL R6, R6, UR10 ;  /* 0x0000000a06067c28 */ /* 0x000fe20008000000 */
[----:B---3--:R-:W-:-:S05]  /*0890*/  IMAD.HI R29, R27, 0x431bde83, RZ ;  /* 0x431bde831b1d7827 */ /* 0x008fca00078e02ff */
[----:B------:R-:W-:Y:S01]  /*08a0*/  SHF.R.U32.HI R15, RZ, 0x1f, R29 ;  /* 0x0000001fff0f7819 */ /* 0x000fe2000001161d */
[----:B------:R-:W-:Y:S03]  /*08b0*/  F2F.F32.F64 R3, R6 ;  /* 0x0000000600037310 */ /* 0x000fe60000301000 */
[----:B------:R-:W-:-:S05]  /*08c0*/  LEA.HI.SX32 R15, R29, R15, 0xe ;  /* 0x0000000f1d0f7211 */ /* 0x000fca00078f72ff */
[----:B------:R1:W-:Y:S01]  /*08d0*/  F2F.F32.F64 R8, R8 ;  /* 0x0000000800087310 */ /* 0x0003e20000301000 */
[----:B------:R-:W-:-:S05]  /*08e0*/  IMAD R15, R15, -0xf4240, R27 ;  /* 0xfff0bdc00f0f7824 */ /* 0x000fca00078e021b */
[----:B------:R-:W-:Y:S01]  /*08f0*/  I2FP.F32.S32 R15, R15 ;  /* 0x0000000f000f7245 */ /* 0x000fe20000201400 */
[----:B-1----:R-:W-:-:S03]  /*0900*/  FMUL R9, R10, 0.5 ;  /* 0x3f0000000a097820 */ /* 0x002fc60000400000 */
[----:B------:R1:W2:Y:S01]  /*0910*/  F2F.F64.F32 R6, R15 ;  /* 0x0000000f00067310 */ /* 0x0002a20000201800 */
[----:B------:R-:W-:Y:S01]  /*0920*/  FFMA R24, R9, UR5, R24 ;  /* 0x0000000509187c23 */ /* 0x000fe20008000018 */
[----:B------:R-:W-:Y:S01]  /*0930*/  FFMA R9, R4, UR5, R11 ;  /* 0x0000000504097c23 */ /* 0x000fe2000800000b */
[----:B------:R-:W-:Y:S02]  /*0940*/  IADD3 R4, PT, PT, R2, 0x7, RZ ;  /* 0x0000000702047810 */ /* 0x000fe40007ffe0ff */
[----:B------:R-:W-:Y:S01]  /*0950*/  FFMA R24, R21, UR5, R24 ;  /* 0x0000000515187c23 */ /* 0x000fe20008000018 */
[----:B------:R-:W-:Y:S01]  /*0960*/  FFMA R22, R22, UR5, R9 ;  /* 0x0000000516167c23 */ /* 0x000fe20008000009 */
[----:B-1----:R-:W-:Y:S01]  /*0970*/  FMUL R15, R15, 0.5 ;  /* 0x3f0000000f0f7820 */ /* 0x002fe20000400000 */
[----:B------:R-:W-:-:S04]  /*0980*/  IMAD.HI R29, R4, 0x431bde83, RZ ;  /* 0x431bde83041d7827 */ /* 0x000fc800078e02ff */
[----:B------:R-:W-:Y:S01]  /*0990*/  FFMA R25, R25, UR5, R22 ;  /* 0x0000000519197c23 */ /* 0x000fe20008000016 */
[----:B------:R-:W-:Y:S02]  /*09a0*/  IADD3 R22, PT, PT, R2, 0x9, RZ ;  /* 0x0000000902167810 */ /* 0x000fe40007ffe0ff */
[----:B------:R-:W-:Y:S01]  /*09b0*/  SHF.R.U32.HI R5, RZ, 0x1f, R29 ;  /* 0x0000001fff057819 */ /* 0x000fe2000001161d */
[C---:B--2---:R-:W-:Y:S01]  /*09c0*/  DMUL R10, R6.reuse, UR8 ;  /* 0x00000008060a7c28 */ /* 0x044fe20008000000 */
[----:B------:R-:W-:Y:S01]  /*09d0*/  FFMA R18, R18, UR5, R25 ;  /* 0x0000000512127c23 */ /* 0x000fe20008000019 */
[----:B------:R-:W-:Y:S01]  /*09e0*/  DMUL R6, R6, UR10 ;  /* 0x0000000a06067c28 */ /* 0x000fe20008000000 */
[----:B------:R-:W-:Y:S02]  /*09f0*/  LEA.HI.SX32 R5, R29, R5, 0xe ;  /* 0x000000051d057211 */ /* 0x000fe400078f72ff */
[----:B------:R-:W-:-:S03]  /*0a00*/  IADD3 R25, PT, PT, R2, 0xa, RZ ;  /* 0x0000000a02197810 */ /* 0x000fc60007ffe0ff */
[----:B------:R-:W-:Y:S01]  /*0a10*/  IMAD R5, R5, -0xf4240, R4 ;  /* 0xfff0bdc005057824 */ /* 0x000fe200078e0204 */
[----:B------:R-:W-:Y:S04]  /*0a20*/  F2F.F32.F64 R27, R6 ;  /* 0x00000006001b7310 */ /* 0x000fe80000301000 */
[----:B------:R-:W-:-:S04]  /*0a30*/  I2FP.F32.S32 R29, R5 ;  /* 0x00000005001d7245 */ /* 0x000fc80000201400 */
[----:B------:R-:W1:Y:S08]  /*0a40*/  F2F.F64.F32 R4, R29 ;  /* 0x0000001d00047310 */ /* 0x000e700000201800 */
[----:B------:R2:W-:Y:S01]  /*0a50*/  F2F.F32.F64 R10, R10 ;  /* 0x0000000a000a7310 */ /* 0x0005e20000301000 */
[C---:B-1----:R-:W-:Y:S02]  /*0a60*/  DMUL R6, R4.reuse, UR8 ;  /* 0x0000000804067c28 */ /* 0x042fe40008000000 */
[----:B------:R-:W-:Y:S01]  /*0a70*/  DMUL R4, R4, UR10 ;  /* 0x0000000a04047c28 */ /* 0x000fe20008000000 */
[----:B--2---:R-:W-:-:S05]  /*0a80*/  IADD3 R11, PT, PT, R2, 0x8, RZ ;  /* 0x00000008020b7810 */ /* 0x004fca0007ffe0ff */
[----:B------:R-:W-:Y:S01]  /*0a90*/  IMAD.HI R21, R11, 0x431bde83, RZ ;  /* 0x431bde830b157827 */ /* 0x000fe200078e02ff */
[----:B------:R-:W-:Y:S04]  /*0aa0*/  F2F.F32.F64 R9, R4 ;  /* 0x0000000400097310 */ /* 0x000fe80000301000 */
[----:B------:R-:W-:-:S04]  /*0ab0*/  SHF.R.U32.HI R20, RZ, 0x1f, R21 ;  /* 0x0000001fff147819 */ /* 0x000fc80000011615 */
[----:B------:R1:W-:Y:S01]  /*0ac0*/  F2F.F32.F64 R6, R6 ;  /* 0x0000000600067310 */ /* 0x0003e20000301000 */
[----:B------:R-:W-:-:S05]  /*0ad0*/  LEA.HI.SX32 R20, R21, R20, 0xe ;  /* 0x0000001415147211 */ /* 0x000fca00078f72ff */
[----:B------:R-:W-:Y:S02]  /*0ae0*/  IMAD R11, R20, -0xf4240, R11 ;  /* 0xfff0bdc0140b7824 */ /* 0x000fe400078e020b */
[----:B-1----:R-:W-:Y:S01]  /*0af0*/  FMUL R7, R26, 0.5 ;  /* 0x3f0000001a077820 */ /* 0x002fe20000400000 */
[----:B------:R-:W-:Y:S02]  /*0b00*/  IMAD.HI R26, R22, 0x431bde83, RZ ;  /* 0x431bde83161a7827 */ /* 0x000fe400078e02ff */
[----:B------:R-:W-:Y:S02]  /*0b10*/  I2FP.F32.S32 R11, R11 ;  /* 0x0000000b000b7245 */ /* 0x000fe40000201400 */
[----:B------:R-:W-:Y:S01]  /*0b20*/  FFMA R24, R7, UR5, R24 ;  /* 0x0000000507187c23 */ /* 0x000fe20008000018 */
[----:B------:R-:W-:Y:S01]  /*0b30*/  SHF.R.U32.HI R23, RZ, 0x1f, R26 ;  /* 0x0000001fff177819 */ /* 0x000fe2000001161a */
[----:B------:R-:W1:Y:S03]  /*0b40*/  F2F.F64.F32 R20, R11 ;  /* 0x0000000b00147310 */ /* 0x000e660000201800 */
[----:B------:R-:W-:-:S05]  /*0b50*/  LEA.HI.SX32 R23, R26, R23, 0xe ;  /* 0x000000171a177211 */ /* 0x000fca00078f72ff */
[----:B------:R-:W-:-:S05]  /*0b60*/  IMAD R23, R23, -0xf4240, R22 ;  /* 0xfff0bdc017177824 */ /* 0x000fca00078e0216 */
[----:B------:R-:W-:Y:S01]  /*0b70*/  I2FP.F32.S32 R26, R23 ;  /* 0x00000017001a7245 */ /* 0x000fe20000201400 */
[----:B-1----:R-:W-:-:S03]  /*0b80*/  DMUL R4, R20, UR8 ;  /* 0x0000000814047c28 */ /* 0x002fc60008000000 */
[----:B------:R1:W2:Y:S01]  /*0b90*/  F2F.F64.F32 R22, R26 ;  /* 0x0000001a00167310 */ /* 0x0002a20000201800 */
[----:B------:R-:W-:-:S07]  /*0ba0*/  DMUL R20, R20, UR10 ;  /* 0x0000000a14147c28 */ /* 0x000fce0008000000 */
[----:B------:R2:W3:Y:S01]  /*0bb0*/  F2F.F32.F64 R7, R20 ;  /* 0x0000001400077310 */ /* 0x0004e20000301000 */
[----:B-1----:R-:W-:-:S07]  /*0bc0*/  FMUL R26, R26, 0.5 ;  /* 0x3f0000001a1a7820 */ /* 0x002fce0000400000 */
[----:B------:R1:W4:Y:S01]  /*0bd0*/  F2F.F32.F64 R4, R4 ;  /* 0x0000000400047310 */ /* 0x0003220000301000 */
[C---:B--2---:R-:W-:Y:S02]  /*0be0*/  DMUL R20, R22.reuse, UR8 ;  /* 0x0000000816147c28 */ /* 0x044fe40008000000 */
[----:B------:R-:W-:Y:S01]  /*0bf0*/  DMUL R22, R22, UR10 ;  /* 0x0000000a16167c28 */ /* 0x000fe20008000000 */
[----:B-1----:R-:W-:-:S04]  /*0c00*/  FMUL R5, R0, 0.5 ;  /* 0x3f00000000057820 */ /* 0x002fc80000400000 */
[----:B------:R1:W-:Y:S01]  /*0c10*/  F2F.F32.F64 R0, R20 ;  /* 0x0000001400007310 */ /* 0x0003e20000301000 */
[----:B------:R-:W-:Y:S01]  /*0c20*/  FFMA R24, R5, UR5, R24 ;  /* 0x0000000505187c23 */ /* 0x000fe20008000018 */
[----:B------:R-:W-:-:S03]  /*0c30*/  FFMA R5, R14, UR5, R16 ;  /* 0x000000050e057c23 */ /* 0x000fc60008000010 */
[----:B------:R-:W-:Y:S01]  /*0c40*/  FFMA R24, R19, UR5, R24 ;  /* 0x0000000513187c23 */ /* 0x000fe20008000018 */
[----:B------:R-:W-:Y:S01]  /*0c50*/  FFMA R19, R17, UR5, R18 ;  /* 0x0000000511137c23 */ /* 0x000fe20008000012 */
[----:B------:R-:W-:Y:S01]  /*0c60*/  FFMA R28, R28, UR5, R5 ;  /* 0x000000051c1c7c23 */ /* 0x000fe20008000005 */
[----:B------:R-:W2:Y:S01]  /*0c70*/  F2F.F32.F64 R22, R22 ;  /* 0x0000001600167310 */ /* 0x000ea20000301000 */
[----:B-1----:R-:W-:-:S04]  /*0c80*/  IMAD.HI R20, R25, 0x431bde83, RZ ;  /* 0x431bde8319147827 */ /* 0x002fc800078e02ff */
[----:B------:R-:W-:Y:S01]  /*0c90*/  FFMA R24, R15, UR5, R24 ;  /* 0x000000050f187c23 */ /* 0x000fe20008000018 */
[----:B------:R-:W-:Y:S01]  /*0ca0*/  IADD3 R15, PT, PT, R2, 0xc, RZ ;  /* 0x0000000c020f7810 */ /* 0x000fe20007ffe0ff */
[----:B------:R-:W-:Y:S01]  /*0cb0*/  FFMA R28, R3, UR5, R28 ;  /* 0x00000005031c7c23 */ /* 0x000fe2000800001c */
[----:B------:R-:W-:Y:S01]  /*0cc0*/  FFMA R19, R8, UR5, R19 ;  /* 0x0000000508137c23 */ /* 0x000fe20008000013 */
[----:B------:R-:W-:Y:S02]  /*0cd0*/  SHF.R.U32.HI R14, RZ, 0x1f, R20 ;  /* 0x0000001fff0e7819 */ /* 0x000fe40000011614 */
[----:B------:R-:W-:Y:S01]  /*0ce0*/  FFMA R27, R27, UR5, R28 ;  /* 0x000000051b1b7c23 */ /* 0x000fe2000800001c */
[----:B------:R-:W-:Y:S01]  /*0cf0*/  FFMA R19, R10, UR5, R19 ;  /* 0x000000050a137c23 */ /* 0x000fe20008000013 */
[----:B------:R-:W-:Y:S02]  /*0d00*/  LEA.HI.SX32 R14, R20, R14, 0xe ;  /* 0x0000000e140e7211 */ /* 0x000fe400078f72ff */
[----:B------:R-:W-:Y:S01]  /*0d10*/  IADD3 R10, PT, PT, R2, 0xd, RZ ;  /* 0x0000000d020a7810 */ /* 0x000fe20007ffe0ff */
[----:B------:R-:W-:Y:S01]  /*0d20*/  FFMA R9, R9, UR5, R27 ;  /* 0x0000000509097c23 */ /* 0x000fe2000800001b */
[----:B------:R-:W-:Y:S01]  /*0d30*/  FFMA R19, R6, UR5, R19 ;  /* 0x0000000506137c23 */ /* 0x000fe20008000013 */
[----:B------:R-:W-:Y:S01]  /*0d40*/  IMAD R14, R14, -0xf4240, R25 ;  /* 0xfff0bdc00e0e7824 */ /* 0x000fe200078e0219 */
[----:B------:R-:W-:Y:S01]  /*0d50*/  IADD3 R25, PT, PT, R2, 0xb, RZ ;  /* 0x0000000b02197810 */ /* 0x000fe20007ffe0ff */
[----:B---3--:R-:W-:Y:S01]  /*0d60*/  FFMA R7, R7, UR5, R9 ;  /* 0x0000000507077c23 */ /* 0x008fe20008000009 */
[----:B----4-:R-:W-:-:S02]  /*0d70*/  FFMA R19, R4, UR5, R19 ;  /* 0x0000000504137c23 */ /* 0x010fc40008000013 */
[----:B------:R-:W-:Y:S01]  /*0d80*/  I2FP.F32.S32 R14, R14 ;  /* 0x0000000e000e7245 */ /* 0x000fe20000201400 */
[----:B--2---:R-:W-:Y:S01]  /*0d90*/  FFMA R22, R22, UR5, R7 ;  /* 0x0000000516167c23 */ /* 0x004fe20008000007 */
[----:B------:R-:W-:Y:S02]  /*0da0*/  FFMA R19, R0, UR5, R19 ;  /* 0x0000000500137c23 */ /* 0x000fe40008000013 */
[----:B------:R1:W2:Y:S02]  /*0db0*/  F2F.F64.F32 R20, R14 ;  /* 0x0000000e00147310 */ /* 0x0002a40000201800 */
[----:B-1----:R-:W-:Y:S01]  /*0dc0*/  FMUL R14, R14, 0.5 ;  /* 0x3f0000000e0e7820 */ /* 0x002fe20000400000 */
[C---:B--2---:R-:W-:Y:S02]  /*0dd0*/  DMUL R16, R20.reuse, UR8 ;  /* 0x0000000814107c28 */ /* 0x044fe40008000000 */
[----:B------:R-:W-:-:S04]  /*0de0*/  DMUL R20, R20, UR10 ;  /* 0x0000000a14147c28 */ /* 0x000fc80008000000 */
[----:B------:R1:W-:Y:S08]  /*0df0*/  F2F.F32.F64 R18, R16 ;  /* 0x0000001000127310 */ /* 0x0003f00000301000 */
[----:B------:R-:W2:Y:S01]  /*0e00*/  F2F.F32.F64 R23, R20 ;  /* 0x0000001400177310 */ /* 0x000ea20000301000 */
[----:B-1----:R-:W-:-:S05]  /*0e10*/  IMAD.HI R16, R25, 0x431bde83, RZ ;  /* 0x431bde8319107827 */ /* 0x002fca00078e02ff */
[----:B------:R-:W-:-:S04]  /*0e20*/  SHF.R.U32.HI R5, RZ, 0x1f, R16 ;  /* 0x0000001fff057819 */ /* 0x000fc80000011610 */
[----:B------:R-:W-:Y:S01]  /*0e30*/  LEA.HI.SX32 R5, R16, R5, 0xe ;  /* 0x0000000510057211 */ /* 0x000fe200078f72ff */
[----:B--2---:R-:W-:-:S04]  /*0e40*/  FFMA R23, R23, UR5, R22 ;  /* 0x0000000517177c23 */ /* 0x004fc80008000016 */
[----:B------:R-:W-:Y:S02]  /*0e50*/  IMAD R5, R5, -0xf4240, R25 ;  /* 0xfff0bdc005057824 */ /* 0x000fe400078e0219 */
[----:B------:R-:W-:-:S03]  /*0e60*/  IMAD.HI R25, R15, 0x431bde83, RZ ;  /* 0x431bde830f197827 */ /* 0x000fc600078e02ff */
[----:B------:R-:W-:Y:S02]  /*0e70*/  I2FP.F32.S32 R5, R5 ;  /* 0x0000000500057245 */ /* 0x000fe40000201400 */
[----:B------:R-:W-:Y:S02]  /*0e80*/  SHF.R.U32.HI R3, RZ, 0x1f, R25 ;  /* 0x0000001fff037819 */ /* 0x000fe40000011619 */
[----:B------:R1:W2:Y:S02]  /*0e90*/  F2F.F64.F32 R16, R5 ;  /* 0x0000000500107310 */ /* 0x0002a40000201800 */
[----:B------:R-:W-:-:S05]  /*0ea0*/  LEA.HI.SX32 R3, R25, R3, 0xe ;  /* 0x0000000319037211 */ /* 0x000fca00078f72ff */
[----:B------:R-:W-:Y:S02]  /*0eb0*/  IMAD R3, R3, -0xf4240, R15 ;  /* 0xfff0bdc003037824 */ /* 0x000fe400078e020f */
[----:B------:R-:W-:Y:S01]  /*0ec0*/  FMUL R15, R29, 0.5 ;  /* 0x3f0000001d0f7820 */ /* 0x000fe20000400000 */
[----:B-1----:R-:W-:Y:S02]  /*0ed0*/  FMUL R5, R5, 0.5 ;  /* 0x3f00000005057820 */ /* 0x002fe40000400000 */
[----:B------:R-:W-:Y:S01]  /*0ee0*/  I2FP.F32.S32 R3, R3 ;  /* 0x0000000300037245 */ /* 0x000fe20000201400 */
[----:B------:R-:W-:Y:S01]  /*0ef0*/  FFMA R15, R15, UR5, R24 ;  /* 0x000000050f0f7c23 */ /* 0x000fe20008000018 */
[C---:B--2---:R-:W-:Y:S02]  /*0f00*/  DMUL R20, R16.reuse, UR8 ;  /* 0x0000000810147c28 */ /* 0x044fe40008000000 */
[----:B------:R-:W-:Y:S01]  /*0f10*/  DMUL R16, R16, UR10 ;  /* 0x0000000a10107c28 */ /* 0x000fe20008000000 */
[----:B------:R-:W-:-:S05]  /*0f20*/  FMUL R22, R3, 0.5 ;  /* 0x3f00000003167820 */ /* 0x000fca0000400000 */
[----:B------:R-:W1:Y:S08]  /*0f30*/  F2F.F32.F64 R8, R16 ;  /* 0x0000001000087310 */ /* 0x000e700000301000 */
[----:B------:R-:W2:Y:S01]  /*0f40*/  F2F.F64.F32 R16, R3 ;  /* 0x0000000300107310 */ /* 0x000ea20000201800 */
[----:B-1----:R-:W-:-:S07]  /*0f50*/  FFMA R23, R8, UR5, R23 ;  /* 0x0000000508177c23 */ /* 0x002fce0008000017 */
[----:B------:R1:W-:Y:S01]  /*0f60*/  F2F.F32.F64 R20, R20 ;  /* 0x0000001400147310 */ /* 0x0003e20000301000 */
[C---:B--2---:R-:W-:Y:S02]  /*0f70*/  DMUL R24, R16.reuse, UR8 ;  /* 0x0000000810187c28 */ /* 0x044fe40008000000 */
[----:B------:R-:W-:Y:S01]  /*0f80*/  DMUL R16, R16, UR10 ;  /* 0x0000000a10107c28 */ /* 0x000fe20008000000 */
[----:B-1----:R-:W-:-:S05]  /*0f90*/  IMAD.HI R21, R10, 0x431bde83, RZ ;  /* 0x431bde830a157827 */ /* 0x002fca00078e02ff */
[----:B------:R-:W-:Y:S02]  /*0fa0*/  SHF.R.U32.HI R28, RZ, 0x1f, R21 ;  /* 0x0000001fff1c7819 */ /* 0x000fe40000011615 */
[----:B------:R-:W-:Y:S02]  /*0fb0*/  F2F.F32.F64 R24, R24 ;  /* 0x0000001800187310 */ /* 0x000fe40000301000 */
[----:B------:R-:W-:-:S05]  /*0fc0*/  LEA.HI.SX32 R21, R21, R28, 0xe ;  /* 0x0000001c15157211 */ /* 0x000fca00078f72ff */
[----:B------:R-:W-:Y:S01]  /*0fd0*/  IMAD R21, R21, -0xf4240, R10 ;  /* 0xfff0bdc015157824 */ /* 0x000fe200078e020a */
[----:B------:R1:W2:Y:S01]  /*0fe0*/  F2F.F32.F64 R16, R16 ;  /* 0x0000001000107310 */ /* 0x0002a20000301000 */
[----:B------:R-:W-:-:S03]  /*0ff0*/  FMUL R10, R11, 0.5 ;  /* 0x3f0000000b0a7820 */ /* 0x000fc60000400000 */
[----:B------:R-:W-:Y:S01]  /*1000*/  I2FP.F32.S32 R21, R21 ;  /* 0x0000001500157245 */ /* 0x000fe20000201400 */
[----:B------:R-:W-:-:S03]  /*1010*/  FFMA R15, R10, UR5, R15 ;  /* 0x000000050a0f7c23 */ /* 0x000fc6000800000f */
[----:B------:R3:W4:Y:S01]  /*1020*/  F2F.F64.F32 R28, R21 ;  /* 0x00000015001c7310 */ /* 0x0007220000201800 */
[----:B------:R-:W-:Y:S01]  /*1030*/  FFMA R15, R26, UR5, R15 ;  /* 0x000000051a0f7c23 */ /* 0x000fe2000800000f */
[----:B-1----:R-:W-:-:S05]  /*1040*/  IADD3 R17, PT, PT, R2, 0xe, RZ ;  /* 0x0000000e02117810 */ /* 0x002fca0007ffe0ff */
[----:B------:R-:W-:-:S04]  /*1050*/  IMAD.HI R25, R17, 0x431bde83, RZ ;  /* 0x431bde8311197827 */ /* 0x000fc800078e02ff */
[----:B---3--:R-:W-:Y:S01]  /*1060*/  FMUL R21, R21, 0.5 ;  /* 0x3f00000015157820 */ /* 0x008fe20000400000 */
[----:B--2---:R-:W-:Y:S01]  /*1070*/  FFMA R23, R16, UR5, R23 ;  /* 0x0000000510177c23 */ /* 0x004fe20008000017 */
[----:B------:R-:W-:Y:S01]  /*1080*/  SHF.R.U32.HI R27, RZ, 0x1f, R25 ;  /* 0x0000001fff1b7819 */ /* 0x000fe20000011619 */
[----:B----4-:R-:W-:-:S03]  /*1090*/  DMUL R10, R28, UR8 ;  /* 0x000000081c0a7c28 */ /* 0x010fc60008000000 */
[----:B------:R-:W-:Y:S01]  /*10a0*/  LEA.HI.SX32 R27, R25, R27, 0xe ;  /* 0x0000001b191b7211 */ /* 0x000fe200078f72ff */
[----:B------:R-:W-:Y:S01]  /*10b0*/  DMUL R28, R28, UR10 ;  /* 0x0000000a1c1c7c28 */ /* 0x000fe20008000000 */
[----:B------:R-:W-:-:S03]  /*10c0*/  IADD3 R25, PT, PT, R2, 0xf, RZ ;  /* 0x0000000f02197810 */ /* 0x000fc60007ffe0ff */
[----:B------:R-:W-:Y:S01]  /*10d0*/  IMAD R17, R27, -0xf4240, R17 ;  /* 0xfff0bdc01b117824 */ /* 0x000fe200078e0211 */
[----:B------:R-:W-:Y:S04]  /*10e0*/  F2F.F32.F64 R6, R10 ;  /* 0x0000000a00067310 */ /* 0x000fe80000301000 */
[----:B------:R-:W-:-:S04]  /*10f0*/  I2FP.F32.S32 R17, R17 ;  /* 0x0000001100117245 */ /* 0x000fc80000201400 */
[----:B------:R-:W1:Y:S01]  /*1100*/  F2F.F64.F32 R10, R17 ;  /* 0x00000011000a7310 */ /* 0x000e620000201800 */
[----:B------:R-:W-:-:S07]  /*1110*/  FMUL R8, R17, 0.5 ;  /* 0x3f00000011087820 */ /* 0x000fce0000400000 */
[----:B------:R2:W-:Y:S01]  /*1120*/  F2F.F32.F64 R28, R28 ;  /* 0x0000001c001c7310 */ /* 0x0005e20000301000 */
[C---:B-1----:R-:W-:Y:S02]  /*1130*/  DMUL R26, R10.reuse, UR8 ;  /* 0x000000080a1a7c28 */ /* 0x042fe40008000000 */
[----:B------:R-:W-:Y:S01]  /*1140*/  DMUL R10, R10, UR10 ;  /* 0x0000000a0a0a7c28 */ /* 0x000fe20008000000 */
[----:B--2---:R-:W-:-:S05]  /*1150*/  IMAD.HI R29, R25, 0x431bde83, RZ ;  /* 0x431bde83191d7827 */ /* 0x004fca00078e02ff */
[----:B------:R-:W-:Y:S01]  /*1160*/  SHF.R.U32.HI R9, RZ, 0x1f, R29 ;  /* 0x0000001fff097819 */ /* 0x000fe2000001161d */
[----:B------:R-:W-:Y:S03]  /*1170*/  F2F.F32.F64 R4, R10 ;  /* 0x0000000a00047310 */ /* 0x000fe60000301000 */
[----:B------:R-:W-:-:S05]  /*1180*/  LEA.HI.SX32 R9, R29, R9, 0xe ;  /* 0x000000091d097211 */ /* 0x000fca00078f72ff */
[----:B------:R-:W-:Y:S01]  /*1190*/  IMAD R9, R9, -0xf4240, R25 ;  /* 0xfff0bdc009097824 */ /* 0x000fe200078e0219 */
[----:B------:R1:W-:Y:S01]  /*11a0*/  F2F.F32.F64 R26, R26 ;  /* 0x0000001a001a7310 */ /* 0x0003e20000301000 */
[----:B------:R-:W-:-:S03]  /*11b0*/  FFMA R25, R14, UR5, R15 ;  /* 0x000000050e197c23 */ /* 0x000fc6000800000f */
[----:B------:R-:W-:Y:S01]  /*11c0*/  I2FP.F32.S32 R9, R9 ;  /* 0x0000000900097245 */ /* 0x000fe20000201400 */
[----:B------:R-:W-:Y:S01]  /*11d0*/  FFMA R25, R5, UR5, R25 ;  /* 0x0000000505197c23 */ /* 0x000fe20008000019 */
[----:B------:R-:W-:Y:S02]  /*11e0*/  FFMA R5, R18, UR5, R19 ;  /* 0x0000000512057c23 */ /* 0x000fe40008000013 */
[----:B------:R-:W2:Y:S01]  /*11f0*/  F2F.F64.F32 R10, R9 ;  /* 0x00000009000a7310 */ /* 0x000ea20000201800 */
[----:B------:R-:W-:Y:S01]  /*1200*/  FFMA R22, R22, UR5, R25 ;  /* 0x0000000516167c23 */ /* 0x000fe20008000019 */
[----:B-1----:R-:W-:Y:S01]  /*1210*/  IADD3 R27, PT, PT, R2, 0x10, RZ ;  /* 0x00000010021b7810 */ /* 0x002fe20007ffe0ff */
[----:B------:R-:W-:Y:S01]  /*1220*/  FFMA R5, R20, UR5, R5 ;  /* 0x0000000514057c23 */ /* 0x000fe20008000005 */
[----:B------:R-:W-:Y:S01]  /*1230*/  IADD3 R2, PT, PT, R2, 0x14, RZ ;  /* 0x0000001402027810 */ /* 0x000fe20007ffe0ff */
[----:B------:R-:W-:Y:S02]  /*1240*/  FFMA R21, R21, UR5, R22 ;  /* 0x0000000515157c23 */ /* 0x000fe40008000016 */
[----:B------:R-:W-:-:S04]  /*1250*/  IMAD.HI R29, R27, 0x431bde83, RZ ;  /* 0x431bde831b1d7827 */ /* 0x000fc800078e02ff */
[----:B------:R-:W-:Y:S01]  /*1260*/  FFMA R5, R24, UR5, R5 ;  /* 0x0000000518057c23 */ /* 0x000fe20008000005 */
[----:B------:R-:W-:Y:S01]  /*1270*/  FFMA R8, R8, UR5, R21 ;  /* 0x0000000508087c23 */ /* 0x000fe20008000015 */
[----:B------:R-:W-:Y:S02]  /*1280*/  SHF.R.U32.HI R7, RZ, 0x1f, R29 ;  /* 0x0000001fff077819 */ /* 0x000fe4000001161d */
[----:B------:R-:W-:Y:S01]  /*1290*/  FFMA R5, R6, UR5, R5 ;  /* 0x0000000506057c23 */ /* 0x000fe20008000005 */
[C---:B--2---:R-:W-:Y:S01]  /*12a0*/  DMUL R14, R10.reuse, UR8 ;  /* 0x000000080a0e7c28 */ /* 0x044fe20008000000 */
[----:B------:R-:W-:Y:S01]  /*12b0*/  LEA.HI.SX32 R7, R29, R7, 0xe ;  /* 0x000000071d077211 */ /* 0x000fe200078f72ff */
[----:B------:R-:W-:Y:S01]  /*12c0*/  DMUL R10, R10, UR10 ;  /* 0x0000000a0a0a7c28 */ /* 0x000fe20008000000 */
[----:B------:R-:W-:-:S03]  /*12d0*/  FFMA R5, R26, UR5, R5 ;  /* 0x000000051a057c23 */ /* 0x000fc60008000005 */
[----:B------:R-:W-:Y:S02]  /*12e0*/  IMAD R7, R7, -0xf4240, R27 ;  /* 0xfff0bdc007077824 */ /* 0x000fe400078e021b */
[----:B------:R-:W-:Y:S03]  /*12f0*/  F2F.F32.F64 R0, R10 ;  /* 0x0000000a00007310 */ /* 0x000fe60000301000 */
[----:B------:R-:W-:-:S05]  /*1300*/  I2FP.F32.S32 R7, R7 ;  /* 0x0000000700077245 */ /* 0x000fca0000201400 */
[----:B------:R1:W2:Y:S08]  /*1310*/  F2F.F64.F32 R10, R7 ;  /* 0x00000007000a7310 */ /* 0x0002b00000201800 */
[----:B------:R3:W4:Y:S01]  /*1320*/  F2F.F32.F64 R14, R14 ;  /* 0x0000000e000e7310 */ /* 0x0007220000301000 */
[----:B-1----:R-:W-:Y:S01]  /*1330*/  FMUL R7, R7, 0.5 ;  /* 0x3f00000007077820 */ /* 0x002fe20000400000 */
[----:B--2---:R-:W-:-:S02]  /*1340*/  DMUL R18, R10, UR8 ;  /* 0x000000080a127c28 */ /* 0x004fc40008000000 */
[----:B------:R-:W-:Y:S01]  /*1350*/  DMUL R10, R10, UR10 ;  /* 0x0000000a0a0a7c28 */ /* 0x000fe20008000000 */
[----:B---3--:R-:W-:Y:S01]  /*1360*/  FMUL R15, R9, 0.5 ;  /* 0x3f000000090f7820 */ /* 0x008fe20000400000 */
[----:B------:R-:W-:Y:S02]  /*1370*/  FFMA R9, R28, UR5, R23 ;  /* 0x000000051c097c23 */ /* 0x000fe40008000017 */
[----:B------:R-:W1:Y:S01]  /*1380*/  F2F.F32.F64 R3, R18 ;  /* 0x0000001200037310 */ /* 0x000e620000301000 */
[----:B------:R-:W-:Y:S01]  /*1390*/  FFMA R8, R15, UR5, R8 ;  /* 0x000000050f087c23 */ /* 0x000fe20008000008 */
[----:B------:R-:W-:Y:S01]  /*13a0*/  FFMA R9, R4, UR5, R9 ;  /* 0x0000000504097c23 */ /* 0x000fe20008000009 */
[----:B----4-:R-:W-:Y:S02]  /*13b0*/  FFMA R14, R14, UR5, R5 ;  /* 0x000000050e0e7c23 */ /* 0x010fe40008000005 */
[----:B------:R-:W-:Y:S01]  /*13c0*/  FFMA R25, R7, UR5, R8 ;  /* 0x0000000507197c23 */ /* 0x000fe20008000008 */
[----:B------:R-:W-:-:S02]  /*13d0*/  FFMA R0, R0, UR5, R9 ;  /* 0x0000000500007c23 */ /* 0x000fc40008000009 */
[----:B------:R-:W2:Y:S01]  /*13e0*/  F2F.F32.F64 R11, R10 ;  /* 0x0000000a000b7310 */ /* 0x000ea20000301000 */
[----:B-1----:R-:W-:Y:S01]  /*13f0*/  FFMA R19, R3, UR5, R14 ;  /* 0x0000000503137c23 */ /* 0x002fe2000800000e */
[----:B--2---:R-:W-:Y:S01]  /*1400*/  FFMA R0, R11, UR5, R0 ;  /* 0x000000050b007c23 */ /* 0x004fe20008000000 */
[----:B------:R-:W-:Y:S06]  /*1410*/  BRA.U UP0, `(.L_x_0) ;  /* 0xffffffed00347547 */ /* 0x000fec000b83ffff */
[----:B------:R-:W-:Y:S04]  /*1420*/  STG.E desc[UR6][R12.64], R19 ;  /* 0x000000130c007986 */ /* 0x000fe8000c101906 */
[----:B------:R-:W-:Y:S04]  /*1430*/  STG.E desc[UR6][R12.64+0x4], R25 ;  /* 0x000004190c007986 */ /* 0x000fe8000c101906 */
[----:B------:R-:W-:Y:S04]  /*1440*/  STG.E desc[UR6][R12.64+0x8], R0 ;  /* 0x000008000c007986 */ /* 0x000fe8000c101906 */
[----:B------:R-:W-:Y:S04]  /*1450*/  STG.E desc[UR6][R12.64+0xc], R3 ;  /* 0x00000c030c007986 */ /* 0x000fe8000c101906 */
[----:B------:R-:W-:Y:S04]  /*1460*/  STG.E desc[UR6][R12.64+0x10], R7 ;  /* 0x000010070c007986 */ /* 0x000fe8000c101906 */
[----:B------:R-:W-:Y:S01]  /*1470*/  STG.E desc[UR6][R12.64+0x14], R11 ;  /* 0x0000140b0c007986 */ /* 0x000fe2000c101906 */
[----:B------:R-:W-:Y:S05]  /*1480*/  EXIT ;  /* 0x000000000000794d */ /* 0x000fea0003800000 */
.L_x_1:
[----:B------:R-:W-:-:S00]  /*1490*/  BRA `(.L_x_1) ;  /* 0xfffffffc00fc7947 */ /* 0x000fc0000383ffff */
[----:B------:R-:W-:-:S00]  /*14a0*/  NOP ;  /* 0x0000000000007918 */ /* 0x000fc00000000000 */
        /* <DEDUP_REMOVED lines=13> */
.L_x_2:


//--------------------- .nv.shared.reserved.0     --------------------------
	.section	.nv.shared.reserved.0,"aw",@nobits
	.weak		__nv_reservedSMEM_offset_0_alias
	.size		__nv_reservedSMEM_offset_0_alias, 0, 64
	.other		__nv_reservedSMEM_offset_0_alias,@"STO_CUDA_RESERVED_SHARED STV_DEFAULT"
__nv_reservedSMEM_offset_0_alias:
	.zero		0
	.zero		64


//--------------------- .nv.constant0._Z10executeGPUP8Particlef --------------------------
	.section	.nv.constant0._Z10executeGPUP8Particlef,"a",@progbits
	.sectionflags	@""
	.align	4
.nv.constant0._Z10executeGPUP8Particlef:
	.zero		908


//--------------------- SYMBOLS --------------------------

	.type		.nv.reservedSmem.offset0,@object
	.size		.nv.reservedSmem.offset0,0x4
